	.headerflags	@"EF_CUDA_TEXMODE_UNIFIED EF_CUDA_64BIT_ADDRESS EF_CUDA_ACCELERATORS EF_CUDA_SM90 EF_CUDA_VIRTUAL_SM(EF_CUDA_SM90)"
	.elftype	@"ET_EXEC"


//--------------------- .nv.info                  --------------------------
	.section	.nv.info,"",@"SHT_CUDA_INFO"
	.align	4


	//----- nvinfo : EIATTR_REGCOUNT
	.align		4
        /*0000*/ 	.byte	0x04, 0x2f
        /*0002*/ 	.short	(.L_3 - .L_2)
	.align		4
.L_2:
        /*0004*/ 	.word	index@(triton_poi_fused__native_batch_norm_legit_no_training_relu_2)
        /*0008*/ 	.word	0x00000020


	//----- nvinfo : EIATTR_MIN_STACK_SIZE
	.align		4
.L_3:
        /*000c*/ 	.byte	0x04, 0x12
        /*000e*/ 	.short	(.L_5 - .L_4)
	.align		4
.L_4:
        /*0010*/ 	.word	index@(triton_poi_fused__native_batch_norm_legit_no_training_relu_2)
        /*0014*/ 	.word	0x00000000


	//----- nvinfo : EIATTR_FRAME_SIZE
	.align		4
.L_5:
        /*0018*/ 	.byte	0x04, 0x11
        /*001a*/ 	.short	(.L_7 - .L_6)
	.align		4
.L_6:
        /*001c*/ 	.word	index@(triton_poi_fused__native_batch_norm_legit_no_training_relu_2)
        /*0020*/ 	.word	0x00000000


	//----- nvinfo : EIATTR_MIN_STACK_SIZE
	.align		4
.L_7:
        /*0024*/ 	.byte	0x04, 0x12
        /*0026*/ 	.short	(.L_9 - .L_8)
	.align		4
.L_8:
        /*0028*/ 	.word	index@(triton_poi_fused__native_batch_norm_legit_no_training_relu_2)
        /*002c*/ 	.word	0x00000000
.L_9:


//--------------------- .nv.info.triton_poi_fused__native_batch_norm_legit_no_training_relu_2 --------------------------
	.section	.nv.info.triton_poi_fused__native_batch_norm_legit_no_training_relu_2,"",@"SHT_CUDA_INFO"
	.sectionflags	@""
	.align	4


	//----- nvinfo : EIATTR_CUDA_API_VERSION
	.align		4
        /*0000*/ 	.byte	0x04, 0x37
        /*0002*/ 	.short	(.L_11 - .L_10)
.L_10:
        /*0004*/ 	.word	0x0000007c


	//----- nvinfo : EIATTR_KPARAM_INFO
	.align		4
.L_11:
        /*0008*/ 	.byte	0x04, 0x17
        /*000a*/ 	.short	(.L_13 - .L_12)
.L_12:
        /*000c*/ 	.word	0x00000000
        /*0010*/ 	.short	0x0006
        /*0012*/ 	.short	0x0030
        /*0014*/ 	.byte	0x00, 0xf0, 0x11, 0x00


	//----- nvinfo : EIATTR_KPARAM_INFO
	.align		4
.L_13:
        /*0018*/ 	.byte	0x04, 0x17
        /*001a*/ 	.short	(.L_15 - .L_14)
.L_14:
        /*001c*/ 	.word	0x00000000
        /*0020*/ 	.short	0x0005
        /*0022*/ 	.short	0x0028
        /*0024*/ 	.byte	0x00, 0xf4, 0x21, 0x00


	//----- nvinfo : EIATTR_KPARAM_INFO
	.align		4
.L_15:
        /*0028*/ 	.byte	0x04, 0x17
        /*002a*/ 	.short	(.L_17 - .L_16)
.L_16:
        /*002c*/ 	.word	0x00000000
        /*0030*/ 	.short	0x0004
        /*0032*/ 	.short	0x0020
        /*0034*/ 	.byte	0x00, 0xf4, 0x21, 0x00


	//----- nvinfo : EIATTR_KPARAM_INFO
	.align		4
.L_17:
        /*0038*/ 	.byte	0x04, 0x17
        /*003a*/ 	.short	(.L_19 - .L_18)
.L_18:
        /*003c*/ 	.word	0x00000000
        /*0040*/ 	.short	0x0003
        /*0042*/ 	.short	0x0018
        /*0044*/ 	.byte	0x00, 0xf4, 0x21, 0x00


	//----- nvinfo : EIATTR_KPARAM_INFO
	.align		4
.L_19:
        /*0048*/ 	.byte	0x04, 0x17
        /*004a*/ 	.short	(.L_21 - .L_20)
.L_20:
        /*004c*/ 	.word	0x00000000
        /*0050*/ 	.short	0x0002
        /*0052*/ 	.short	0x0010
        /*0054*/ 	.byte	0x00, 0xf4, 0x21, 0x00


	//----- nvinfo : EIATTR_KPARAM_INFO
	.align		4
.L_21:
        /*0058*/ 	.byte	0x04, 0x17
        /*005a*/ 	.short	(.L_23 - .L_22)
.L_22:
        /*005c*/ 	.word	0x00000000
        /*0060*/ 	.short	0x0001
        /*0062*/ 	.short	0x0008
        /*0064*/ 	.byte	0x00, 0xf4, 0x21, 0x00


	//----- nvinfo : EIATTR_KPARAM_INFO
	.align		4
.L_23:
        /*0068*/ 	.byte	0x04, 0x17
        /*006a*/ 	.short	(.L_25 - .L_24)
.L_24:
        /*006c*/ 	.word	0x00000000
        /*0070*/ 	.short	0x0000
        /*0072*/ 	.short	0x0000
        /*0074*/ 	.byte	0x00, 0xf4, 0x21, 0x00


	//----- nvinfo : EIATTR_SPARSE_MMA_MASK
	.align		4
.L_25:
        /*0078*/ 	.byte	0x03, 0x50
        /*007a*/ 	.short	0x0000


	//----- nvinfo : EIATTR_MAXREG_COUNT
	.align		4
        /*007c*/ 	.byte	0x03, 0x1b
        /*007e*/ 	.short	0x00ff


	//----- nvinfo : EIATTR_EXIT_INSTR_OFFSETS
	.align		4
        /*0080*/ 	.byte	0x04, 0x1c
        /*0082*/ 	.short	(.L_27 - .L_26)


	//   ....[0]....
.L_26:
        /*0084*/ 	.word	0x000006c0


	//----- nvinfo : EIATTR_REQNTID
	.align		4
.L_27:
        /*0088*/ 	.byte	0x04, 0x10
        /*008a*/ 	.short	(.L_29 - .L_28)
.L_28:
        /*008c*/ 	.word	0x00000080
        /*0090*/ 	.word	0x00000001
        /*0094*/ 	.word	0x00000001


	//----- nvinfo : EIATTR_CBANK_PARAM_SIZE
	.align		4
.L_29:
        /*0098*/ 	.byte	0x03, 0x19
        /*009a*/ 	.short	0x0034


	//----- nvinfo : EIATTR_PARAM_CBANK
	.align		4
        /*009c*/ 	.byte	0x04, 0x0a
        /*009e*/ 	.short	(.L_31 - .L_30)
	.align		4
.L_30:
        /*00a0*/ 	.word	index@(.nv.constant0.triton_poi_fused__native_batch_norm_legit_no_training_relu_2)
        /*00a4*/ 	.short	0x0210
        /*00a6*/ 	.short	0x0034


	//----- nvinfo : EIATTR_SW_WAR
	.align		4
.L_31:
        /*00a8*/ 	.byte	0x04, 0x36
        /*00aa*/ 	.short	(.L_33 - .L_32)
.L_32:
        /*00ac*/ 	.word	0x00000008
.L_33:


//--------------------- .nv.callgraph             --------------------------
	.section	.nv.callgraph,"",@"SHT_CUDA_CALLGRAPH"
	.align	4
	.sectionentsize	8
	.align		4
        /*0000*/ 	.word	0x00000000
	.align		4
        /*0004*/ 	.word	0xffffffff
	.align		4
        /*0008*/ 	.word	0x00000000
	.align		4
        /*000c*/ 	.word	0xfffffffe
	.align		4
        /*0010*/ 	.word	0x00000000
	.align		4
        /*0014*/ 	.word	0xfffffffd
	.align		4
        /*0018*/ 	.word	0x00000000
	.align		4
        /*001c*/ 	.word	0xfffffffc


//--------------------- .nv.constant4             --------------------------
	.section	.nv.constant4,"a",@progbits
	.align	8
	.align		8
.nv.constant4:
        /*0000*/ 	.dword	_$_str
	.align		8
        /*0008*/ 	.dword	_$_str_$_2


//--------------------- .text.triton_poi_fused__native_batch_norm_legit_no_training_relu_2 --------------------------
	.section	.text.triton_poi_fused__native_batch_norm_legit_no_training_relu_2,"ax",@progbits
	.align	128
        .global         triton_poi_fused__native_batch_norm_legit_no_training_relu_2
        .type           triton_poi_fused__native_batch_norm_legit_no_training_relu_2,@function
        .size           triton_poi_fused__native_batch_norm_legit_no_training_relu_2,(.L_x_1 - triton_poi_fused__native_batch_norm_legit_no_training_relu_2)
        .other          triton_poi_fused__native_batch_norm_legit_no_training_relu_2,@"STO_CUDA_ENTRY STV_DEFAULT"
triton_poi_fused__native_batch_norm_legit_no_training_relu_2:
.text.triton_poi_fused__native_batch_norm_legit_no_training_relu_2:
[----:B------:R-:W-:Y:S01]  /*0000*/  LDC R1, c[0x0][0x28] ;  /* 0x00000a00ff017b82 */ /* 0x000fe20000000800 */
[----:B------:R-:W1:Y:S01]  /*0010*/  S2R R0, SR_TID.X ;  /* 0x0000000000007919 */ /* 0x000e620000002100 */
[----:B------:R-:W-:-:S06]  /*0020*/  ULDC.64 UR4, c[0x0][0x208] ;  /* 0x0000820000047ab9 */ /* 0x000fcc0000000a00 */
[----:B------:R-:W2:Y:S01]  /*0030*/  LDC.64 R16, c[0x0][0x218] ;  /* 0x00008600ff107b82 */ /* 0x000ea20000000a00 */
[----:B------:R-:W3:Y:S07]  /*0040*/  S2R R3, SR_CTAID.X ;  /* 0x0000000000037919 */ /* 0x000eee0000002500 */
[----:B------:R-:W4:Y:S08]  /*0050*/  LDC.64 R14, c[0x0][0x210] ;  /* 0x00008400ff0e7b82 */ /* 0x000f300000000a00 */
[----:B------:R-:W5:Y:S01]  /*0060*/  LDC.64 R12, c[0x0][0x230] ;  /* 0x00008c00ff0c7b82 */ /* 0x000f620000000a00 */
[----:B-1----:R-:W-:-:S02]  /*0070*/  SHF.L.U32 R0, R0, 0x2, RZ ;  /* 0x0000000200007819 */ /* 0x002fc400000006ff */
[----:B---3--:R-:W-:Y:S02]  /*0080*/  SHF.R.S32.HI R5, RZ, 0x15, R3 ;  /* 0x00000015ff057819 */ /* 0x008fe40000011403 */
[----:B------:R-:W-:Y:S02]  /*0090*/  LOP3.LUT R0, R0, 0x1fc, RZ, 0xc0, !PT ;  /* 0x000001fc00007812 */ /* 0x000fe400078ec0ff */
[----:B------:R-:W-:Y:S02]  /*00a0*/  SGXT R5, R5, 0x1 ;  /* 0x000000010505781a */ /* 0x000fe40000000200 */
[----:B------:R-:W-:Y:S02]  /*00b0*/  LEA R18, R3, R0, 0xa ;  /* 0x0000000003127211 */ /* 0x000fe400078e50ff */
[----:B------:R-:W1:Y:S02]  /*00c0*/  LDC.64 R2, c[0x0][0x220] ;  /* 0x00008800ff027b82 */ /* 0x000e640000000a00 */
[----:B------:R-:W-:-:S04]  /*00d0*/  LEA.HI R5, R5, R18, RZ, 0xf ;  /* 0x0000001205057211 */ /* 0x000fc800078f78ff */
[----:B------:R-:W-:Y:S02]  /*00e0*/  SHF.R.S32.HI R23, RZ, 0xf, R5 ;  /* 0x0000000fff177819 */ /* 0x000fe40000011405 */
[----:B------:R-:W-:Y:S02]  /*00f0*/  IADD3 R5, R5, 0x200, RZ ;  /* 0x0000020005057810 */ /* 0x000fe40007ffe0ff */
[----:B------:R-:W-:Y:S02]  /*0100*/  LEA.HI R0, R23, R23, RZ, 0x6 ;  /* 0x0000001717007211 */ /* 0x000fe400078f30ff */
[----:B------:R-:W-:Y:S02]  /*0110*/  SHF.R.S32.HI R5, RZ, 0xf, R5 ;  /* 0x0000000fff057819 */ /* 0x000fe40000011405 */
[----:B------:R-:W-:Y:S02]  /*0120*/  LOP3.LUT R0, R0, 0xffffffc0, RZ, 0xc0, !PT ;  /* 0xffffffc000007812 */ /* 0x000fe400078ec0ff */
[----:B------:R-:W-:-:S02]  /*0130*/  LEA.HI R4, R5, R5, RZ, 0x6 ;  /* 0x0000000505047211 */ /* 0x000fc400078f30ff */
[----:B------:R-:W-:Y:S02]  /*0140*/  IADD3 R23, R23, -R0, RZ ;  /* 0x8000000017177210 */ /* 0x000fe40007ffe0ff */
[----:B------:R-:W-:-:S04]  /*0150*/  LOP3.LUT R4, R4, 0xffffffc0, RZ, 0xc0, !PT ;  /* 0xffffffc004047812 */ /* 0x000fc800078ec0ff */
[----:B------:R-:W-:Y:S01]  /*0160*/  IADD3 R19, R5, -R4, RZ ;  /* 0x8000000405137210 */ /* 0x000fe20007ffe0ff */
[----:B-1----:R-:W-:-:S04]  /*0170*/  IMAD.WIDE R8, R23, 0x4, R2 ;  /* 0x0000000417087825 */ /* 0x002fc800078e0202 */
[----:B------:R-:W-:Y:S01]  /*0180*/  IMAD.WIDE R10, R19, 0x4, R2 ;  /* 0x00000004130a7825 */ /* 0x000fe200078e0202 */
[----:B------:R-:W3:Y:S01]  /*0190*/  LDG.E.EL R20, desc[UR4][R8.64] ;  /* 0x0000000408147981 */ /* 0x000ee2000c2e1900 */
[----:B------:R-:W1:Y:S03]  /*01a0*/  LDC.64 R2, c[0x0][0x228] ;  /* 0x00008a00ff027b82 */ /* 0x000e660000000a00 */
[----:B------:R-:W3:Y:S01]  /*01b0*/  LDG.E.EL R21, desc[UR4][R10.64] ;  /* 0x000000040a157981 */ /* 0x000ee2000c2e1900 */
[----:B--2---:R-:W-:-:S04]  /*01c0*/  IMAD.WIDE R26, R23, 0x4, R16 ;  /* 0x00000004171a7825 */ /* 0x004fc800078e0210 */
[----:B----4-:R-:W-:Y:S01]  /*01d0*/  IMAD.WIDE R14, R18, 0x4, R14 ;  /* 0x00000004120e7825 */ /* 0x010fe200078e020e */
[----:B------:R-:W2:Y:S04]  /*01e0*/  LDG.E.EL R0, desc[UR4][R26.64] ;  /* 0x000000041a007981 */ /* 0x000ea8000c2e1900 */
[----:B------:R-:W2:Y:S01]  /*01f0*/  LDG.E.128 R4, desc[UR4][R14.64] ;  /* 0x000000040e047981 */ /* 0x000ea2000c1e1d00 */
[----:B------:R-:W-:-:S03]  /*0200*/  IMAD.WIDE R16, R19, 0x4, R16 ;  /* 0x0000000413107825 */ /* 0x000fc600078e0210 */
[----:B------:R-:W4:Y:S04]  /*0210*/  LDG.E.128 R8, desc[UR4][R14.64+0x800] ;  /* 0x000800040e087981 */ /* 0x000f28000c1e1d00 */
[----:B------:R-:W4:Y:S01]  /*0220*/  LDG.E.EL R16, desc[UR4][R16.64] ;  /* 0x0000000410107981 */ /* 0x000f22000c2e1900 */
[----:B01----:R-:W-:-:S04]  /*0230*/  IMAD.WIDE R24, R23, 0x4, R2 ;  /* 0x0000000417187825 */ /* 0x003fc800078e0202 */
[----:B-----5:R-:W-:Y:S02]  /*0240*/  IMAD.WIDE R22, R23, 0x4, R12 ;  /* 0x0000000417167825 */ /* 0x020fe400078e020c */
[----:B------:R-:W5:Y:S04]  /*0250*/  LDG.E.EL R24, desc[UR4][R24.64] ;  /* 0x0000000418187981 */ /* 0x000f68000c2e1900 */
[----:B------:R-:W5:Y:S01]  /*0260*/  LDG.E.EL R23, desc[UR4][R22.64] ;  /* 0x0000000416177981 */ /* 0x000f62000c2e1900 */
[----:B------:R-:W-:-:S04]  /*0270*/  IMAD.WIDE R2, R19, 0x4, R2 ;  /* 0x0000000413027825 */ /* 0x000fc800078e0202 */
[----:B------:R-:W-:Y:S02]  /*0280*/  IMAD.WIDE R28, R19, 0x4, R12 ;  /* 0x00000004131c7825 */ /* 0x000fe400078e020c */
[----:B------:R0:W4:Y:S04]  /*0290*/  LDG.E.EL R12, desc[UR4][R2.64] ;  /* 0x00000004020c7981 */ /* 0x000128000c2e1900 */
[----:B------:R-:W4:Y:S01]  /*02a0*/  LDG.E.EL R13, desc[UR4][R28.64] ;  /* 0x000000041c0d7981 */ /* 0x000f22000c2e1900 */
[----:B0-----:R-:W-:Y:S01]  /*02b0*/  HFMA2.MMA R3, -RZ, RZ, 1.625, 0 ;  /* 0x3e800000ff037435 */ /* 0x001fe200000001ff */
[----:B---3--:R-:W-:-:S04]  /*02c0*/  FADD R20, R20, 9.9999997473787516356e-06 ;  /* 0x3727c5ac14147421 */ /* 0x008fc80000000000 */
[----:B------:R-:W0:Y:S01]  /*02d0*/  MUFU.SQRT R19, R20 ;  /* 0x0000001400137308 */ /* 0x000e220000002000 */
[----:B------:R-:W-:-:S07]  /*02e0*/  FADD R21, R21, 9.9999997473787516356e-06 ;  /* 0x3727c5ac15157421 */ /* 0x000fce0000000000 */
[----:B------:R-:W1:Y:S01]  /*02f0*/  MUFU.SQRT R25, R21 ;  /* 0x0000001500197308 */ /* 0x000e620000002000 */
[C---:B0-----:R-:W-:Y:S02]  /*0300*/  FSETP.GT.AND P0, PT, R19.reuse, 8.50705917302346158658e+37, PT ;  /* 0x7e8000001300780b */ /* 0x041fe40003f04000 */
[----:B------:R-:W-:Y:S02]  /*0310*/  FSETP.GEU.AND P2, PT, R19, 1.175494350822287508e-38, PT ;  /* 0x008000001300780b */ /* 0x000fe40003f4e000 */
[C---:B-1----:R-:W-:Y:S02]  /*0320*/  FSETP.GT.AND P1, PT, R25.reuse, 8.50705917302346158658e+37, PT ;  /* 0x7e8000001900780b */ /* 0x042fe40003f24000 */
[----:B------:R-:W-:-:S07]  /*0330*/  FSETP.GEU.AND P3, PT, R25, 1.175494350822287508e-38, PT ;  /* 0x008000001900780b */ /* 0x000fce0003f6e000 */
[----:B------:R-:W-:-:S04]  /*0340*/  @P0 FMUL R19, R19, 0.25 ;  /* 0x3e80000013130820 */ /* 0x000fc80000400000 */
[----:B------:R-:W-:Y:S01]  /*0350*/  @!P2 FMUL R19, R19, 16777216 ;  /* 0x4b8000001313a820 */ /* 0x000fe20000400000 */
[----:B------:R-:W-:-:S05]  /*0360*/  @P1 FMUL R25, R25, 0.25 ;  /* 0x3e80000019191820 */ /* 0x000fca0000400000 */
[----:B------:R-:W0:Y:S01]  /*0370*/  MUFU.RCP R19, R19 ;  /* 0x0000001300137308 */ /* 0x000e220000001000 */
[----:B------:R-:W-:Y:S01]  /*0380*/  @!P3 FMUL R25, R25, 16777216 ;  /* 0x4b8000001919b820 */ /* 0x000fe20000400000 */
[----:B------:R-:W-:-:S06]  /*0390*/  FSEL R2, R3, 1, P0 ;  /* 0x3f80000003027808 */ /* 0x000fcc0000000000 */
[----:B------:R-:W1:Y:S01]  /*03a0*/  MUFU.RCP R14, R25 ;  /* 0x00000019000e7308 */ /* 0x000e620000001000 */
[----:B------:R-:W-:Y:S01]  /*03b0*/  FSEL R3, R3, 1, P1 ;  /* 0x3f80000003037808 */ /* 0x000fe20000800000 */
[----:B------:R-:W-:Y:S01]  /*03c0*/  @!P2 FMUL R2, R2, 16777216 ;  /* 0x4b8000000202a820 */ /* 0x000fe20000400000 */
[----:B--2---:R-:W-:-:S03]  /*03d0*/  FADD R4, R4, -R0 ;  /* 0x8000000004047221 */ /* 0x004fc60000000000 */
[----:B------:R-:W-:Y:S01]  /*03e0*/  @!P3 FMUL R3, R3, 16777216 ;  /* 0x4b8000000303b820 */ /* 0x000fe20000400000 */
[----:B0-----:R-:W-:Y:S01]  /*03f0*/  FMUL R15, R19, R2 ;  /* 0x00000002130f7220 */ /* 0x001fe20000400000 */
[--C-:B------:R-:W-:Y:S01]  /*0400*/  FADD R20, R5, -R0.reuse ;  /* 0x8000000005147221 */ /* 0x100fe20000000000 */
[--C-:B------:R-:W-:Y:S01]  /*0410*/  FADD R6, R6, -R0.reuse ;  /* 0x8000000006067221 */ /* 0x100fe20000000000 */
[----:B------:R-:W-:Y:S01]  /*0420*/  FADD R0, R7, -R0 ;  /* 0x8000000007007221 */ /* 0x000fe20000000000 */
[C---:B------:R-:W-:Y:S01]  /*0430*/  FMUL R5, R15.reuse, R4 ;  /* 0x000000040f057220 */ /* 0x040fe20000400000 */
[C---:B------:R-:W-:Y:S01]  /*0440*/  FMUL R4, R15.reuse, R20 ;  /* 0x000000140f047220 */ /* 0x040fe20000400000 */
[----:B-1----:R-:W-:Y:S02]  /*0450*/  FMUL R14, R14, R3 ;  /* 0x000000030e0e7220 */ /* 0x002fe40000400000 */
[----:B------:R-:W0:Y:S01]  /*0460*/  LDC.64 R2, c[0x0][0x238] ;  /* 0x00008e00ff027b82 */ /* 0x000e220000000a00 */
[C---:B------:R-:W-:Y:S01]  /*0470*/  FMUL R20, R15.reuse, R6 ;  /* 0x000000060f147220 */ /* 0x040fe20000400000 */
[----:B------:R-:W-:Y:S01]  /*0480*/  FMUL R6, R15, R0 ;  /* 0x000000000f067220 */ /* 0x000fe20000400000 */
[--C-:B----4-:R-:W-:Y:S01]  /*0490*/  FADD R7, R8, -R16.reuse ;  /* 0x8000001008077221 */ /* 0x110fe20000000000 */
[--C-:B------:R-:W-:Y:S01]  /*04a0*/  FADD R9, R9, -R16.reuse ;  /* 0x8000001009097221 */ /* 0x100fe20000000000 */
[--C-:B------:R-:W-:Y:S01]  /*04b0*/  FADD R15, R10, -R16.reuse ;  /* 0x800000100a0f7221 */ /* 0x100fe20000000000 */
[C-C-:B-----5:R-:W-:Y:S01]  /*04c0*/  FFMA R0, R24.reuse, R5, R23.reuse ;  /* 0x0000000518007223 */ /* 0x160fe20000000017 */
[----:B------:R-:W-:Y:S01]  /*04d0*/  FADD R11, R11, -R16 ;  /* 0x800000100b0b7221 */ /* 0x000fe20000000000 */
[C-C-:B------:R-:W-:Y:S01]  /*04e0*/  FFMA R4, R24.reuse, R4, R23.reuse ;  /* 0x0000000418047223 */ /* 0x140fe20000000017 */
[C-C-:B------:R-:W-:Y:S01]  /*04f0*/  FFMA R5, R24.reuse, R20, R23.reuse ;  /* 0x0000001418057223 */ /* 0x140fe20000000017 */
[----:B------:R-:W-:Y:S01]  /*0500*/  FFMA R23, R24, R6, R23 ;  /* 0x0000000618177223 */ /* 0x000fe20000000017 */
[C---:B------:R-:W-:Y:S01]  /*0510*/  FMUL R7, R14.reuse, R7 ;  /* 0x000000070e077220 */ /* 0x040fe20000400000 */
[C---:B------:R-:W-:Y:S01]  /*0520*/  FMUL R8, R14.reuse, R9 ;  /* 0x000000090e087220 */ /* 0x040fe20000400000 */
[C---:B------:R-:W-:Y:S01]  /*0530*/  FMUL R6, R14.reuse, R15 ;  /* 0x0000000f0e067220 */ /* 0x040fe20000400000 */
[----:B------:R-:W-:Y:S01]  /*0540*/  FMUL R14, R14, R11 ;  /* 0x0000000b0e0e7220 */ /* 0x000fe20000400000 */
[C-C-:B------:R-:W-:Y:S01]  /*0550*/  FFMA R9, R12.reuse, R7, R13.reuse ;  /* 0x000000070c097223 */ /* 0x140fe2000000000d */
[C-C-:B------:R-:W-:Y:S01]  /*0560*/  FFMA R8, R12.reuse, R8, R13.reuse ;  /* 0x000000080c087223 */ /* 0x140fe2000000000d */
[C-C-:B------:R-:W-:Y:S01]  /*0570*/  FFMA R10, R12.reuse, R6, R13.reuse ;  /* 0x000000060c0a7223 */ /* 0x140fe2000000000d */
[----:B------:R-:W-:Y:S01]  /*0580*/  FFMA R14, R12, R14, R13 ;  /* 0x0000000e0c0e7223 */ /* 0x000fe2000000000d */
[----:B------:R-:W-:-:S02]  /*0590*/  FSETP.GEU.AND P6, PT, R23, RZ, PT ;  /* 0x000000ff1700720b */ /* 0x000fc40003fce000 */
[----:B------:R-:W-:Y:S02]  /*05a0*/  FSETP.GEU.AND P0, PT, R5, RZ, PT ;  /* 0x000000ff0500720b */ /* 0x000fe40003f0e000 */
[----:B------:R-:W-:Y:S02]  /*05b0*/  FSETP.GEU.AND P1, PT, R4, RZ, PT ;  /* 0x000000ff0400720b */ /* 0x000fe40003f2e000 */
[----:B------:R-:W-:Y:S02]  /*05c0*/  FSETP.GEU.AND P3, PT, R14, RZ, PT ;  /* 0x000000ff0e00720b */ /* 0x000fe40003f6e000 */
[----:B------:R-:W-:Y:S02]  /*05d0*/  SEL R7, R23, RZ, P6 ;  /* 0x000000ff17077207 */ /* 0x000fe40003000000 */
[----:B------:R-:W-:Y:S02]  /*05e0*/  FSETP.GEU.AND P2, PT, R0, RZ, PT ;  /* 0x000000ff0000720b */ /* 0x000fe40003f4e000 */
[----:B------:R-:W-:-:S02]  /*05f0*/  FSETP.GEU.AND P4, PT, R10, RZ, PT ;  /* 0x000000ff0a00720b */ /* 0x000fc40003f8e000 */
[----:B------:R-:W-:Y:S02]  /*0600*/  FSETP.GEU.AND P5, PT, R9, RZ, PT ;  /* 0x000000ff0900720b */ /* 0x000fe40003fae000 */
[----:B------:R-:W-:Y:S02]  /*0610*/  FSETP.GEU.AND P6, PT, R8, RZ, PT ;  /* 0x000000ff0800720b */ /* 0x000fe40003fce000 */
[----:B------:R-:W-:Y:S01]  /*0620*/  SEL R6, R5, RZ, P0 ;  /* 0x000000ff05067207 */ /* 0x000fe20000000000 */
[----:B0-----:R-:W-:Y:S01]  /*0630*/  IMAD.WIDE R2, R18, 0x4, R2 ;  /* 0x0000000412027825 */ /* 0x001fe200078e0202 */
[----:B------:R-:W-:Y:S02]  /*0640*/  SEL R5, R4, RZ, P1 ;  /* 0x000000ff04057207 */ /* 0x000fe40000800000 */
[----:B------:R-:W-:Y:S02]  /*0650*/  SEL R15, R14, RZ, P3 ;  /* 0x000000ff0e0f7207 */ /* 0x000fe40001800000 */
[----:B------:R-:W-:-:S02]  /*0660*/  SEL R4, R0, RZ, P2 ;  /* 0x000000ff00047207 */ /* 0x000fc40001000000 */
[----:B------:R-:W-:Y:S02]  /*0670*/  SEL R14, R10, RZ, P4 ;  /* 0x000000ff0a0e7207 */ /* 0x000fe40002000000 */
[----:B------:R-:W-:Y:S02]  /*0680*/  SEL R12, R9, RZ, P5 ;  /* 0x000000ff090c7207 */ /* 0x000fe40002800000 */
[----:B------:R-:W-:Y:S01]  /*0690*/  SEL R13, R8, RZ, P6 ;  /* 0x000000ff080d7207 */ /* 0x000fe20003000000 */
[----:B------:R-:W-:Y:S04]  /*06a0*/  STG.E.128 desc[UR4][R2.64], R4 ;  /* 0x0000000402007986 */ /* 0x000fe8000c101d04 */
[----:B------:R-:W-:Y:S01]  /*06b0*/  STG.E.128 desc[UR4][R2.64+0x800], R12 ;  /* 0x0008000c02007986 */ /* 0x000fe2000c101d04 */
[----:B------:R-:W-:Y:S05]  /*06c0*/  EXIT ;  /* 0x000000000000794d */ /* 0x000fea0003800000 */
.L_x_0:
[----:B------:R-:W-:-:S00]  /*06d0*/  BRA `(.L_x_0) ;  /* 0xfffffffc00fc7947 */ /* 0x000fc0000383ffff */
[----:B------:R-:W-:-:S00]  /*06e0*/  NOP ;  /* 0x0000000000007918 */ /* 0x000fc00000000000 */
        /* <DEDUP_REMOVED lines=9> */
.L_x_1:


//--------------------- .nv.global.init           --------------------------
	.section	.nv.global.init,"aw",@progbits
.nv.global.init:
	.type		_$_str,@object
	.size		_$_str,(_$_str_$_2 - _$_str)
_$_str:
        /*0000*/ 	.byte	0x5f, 0x5f, 0x43, 0x55, 0x44, 0x41, 0x5f, 0x46, 0x54, 0x5a, 0x00
	.type		_$_str_$_2,@object
	.size		_$_str_$_2,(.L_1 - _$_str_$_2)
_$_str_$_2:
        /*000b*/ 	.byte	0x5f, 0x5f, 0x43, 0x55, 0x44, 0x41, 0x5f, 0x50, 0x52, 0x45, 0x43, 0x5f, 0x53, 0x51, 0x52, 0x54
        /*001b*/ 	.byte	0x00
.L_1:


//--------------------- .nv.constant0.triton_poi_fused__native_batch_norm_legit_no_training_relu_2 --------------------------
	.section	.nv.constant0.triton_poi_fused__native_batch_norm_legit_no_training_relu_2,"a",@progbits
	.sectionflags	@""
	.align	4
.nv.constant0.triton_poi_fused__native_batch_norm_legit_no_training_relu_2:
	.zero		580
